//
// Generated by NVIDIA NVVM Compiler
//
// Compiler Build ID: CL-36424714
// Cuda compilation tools, release 13.0, V13.0.88
// Based on NVVM 20.0.0
//

.version 9.0
.target sm_100
.address_size 64

	// .globl	_Z3funPc
.extern .func  (.param .b32 func_retval0) vprintf
(
	.param .b64 vprintf_param_0,
	.param .b64 vprintf_param_1
)
;
.global .align 1 .b8 $str[3] = {37, 115};

.visible .entry _Z3funPc(
	.param .u64 .ptr .align 1 _Z3funPc_param_0
)
{
	.local .align 8 .b8 	__local_depot0[8];
	.reg .b64 	%SP;
	.reg .b64 	%SPL;
	.reg .b32 	%r<3>;
	.reg .b64 	%rd<6>;

	mov.u64 	%SPL, __local_depot0;
	cvta.local.u64 	%SP, %SPL;
	ld.param.u64 	%rd1, [_Z3funPc_param_0];
	add.u64 	%rd2, %SP, 0;
	add.u64 	%rd3, %SPL, 0;
	st.local.u64 	[%rd3], %rd1;
	mov.u64 	%rd4, $str;
	cvta.global.u64 	%rd5, %rd4;
	{ // callseq 0, 0
	.param .b64 param0;
	st.param.b64 	[param0], %rd5;
	.param .b64 param1;
	st.param.b64 	[param1], %rd2;
	.param .b32 retval0;
	call.uni (retval0), 
	vprintf, 
	(
	param0, 
	param1
	);
	ld.param.b32 	%r1, [retval0];
	} // callseq 0
	ret;

}


// ===== COMPILED SASS (sm_100) =====

	.target	sm_100

	.elftype	@"ET_EXEC"


//--------------------- .note.nv.tkinfo           --------------------------
	.section	.note.nv.tkinfo,"",@"SHT_NOTE"
	.sectionflags	@"SHF_NOTE_NV_TKINFO"
	.tkinfo
        /*0018*/ 	.word	0x00000002
        /*0030*/ 	.string	""
        /*0030*/ 	.string	"ptxas"
        /*0030*/ 	.string	"Cuda compilation tools, release 13.0, V13.0.88"
        /*0030*/ 	.string	"Build cuda_13.0.r13.0/compiler.36424714_0"
        /*0030*/ 	.string	"-arch sm_100 -m 64 "



//--------------------- .note.nv.cuinfo           --------------------------
	.section	.note.nv.cuinfo,"",@"SHT_NOTE"
	.sectionflags	@"SHF_NOTE_NV_CUINFO"
        /*0018*/ 	.short	0x0002
        /*001a*/ 	.short	0x0064
        /*001c*/ 	.short	0x0082
	.zero		2


//--------------------- .nv.info                  --------------------------
	.section	.nv.info,"",@"SHT_CUDA_INFO"
	.align	4


	//----- nvinfo : EIATTR_REGCOUNT
	.align		4
        /*0000*/ 	.byte	0x04, 0x2f
        /*0002*/ 	.short	(.L_2 - .L_1)
	.align		4
.L_1:
        /*0004*/ 	.word	index@(_Z3funPc)
        /*0008*/ 	.word	0x00000018


	//----- nvinfo : EIATTR_FRAME_SIZE
	.align		4
.L_2:
        /*000c*/ 	.byte	0x04, 0x11
        /*000e*/ 	.short	(.L_4 - .L_3)
	.align		4
.L_3:
        /*0010*/ 	.word	index@(_Z3funPc)
        /*0014*/ 	.word	0x00000008


	//----- nvinfo : EIATTR_MIN_STACK_SIZE
	.align		4
.L_4:
        /*0018*/ 	.byte	0x04, 0x12
        /*001a*/ 	.short	(.L_6 - .L_5)
	.align		4
.L_5:
        /*001c*/ 	.word	index@(_Z3funPc)
        /*0020*/ 	.word	0x00000008
.L_6:


//--------------------- .nv.compat                --------------------------
	.section	.nv.compat,"",@"SHT_CUDA_COMPAT_INFO"
	.align	4
        /*0000*/ 	.byte	0x02, 0x09, 0x00, 0x00, 0x02, 0x02, 0x01, 0x00, 0x02, 0x05, 0x05, 0x00, 0x03, 0x07, 0x01, 0x01
        /*0010*/ 	.byte	0x02, 0x03, 0x00, 0x00, 0x02, 0x06, 0x01, 0x00, 0x04, 0x0b, 0x08, 0x00, 0x09, 0x00, 0x00, 0x00
        /*0020*/ 	.byte	0x00, 0x00, 0x00, 0x00


//--------------------- .nv.info._Z3funPc         --------------------------
	.section	.nv.info._Z3funPc,"",@"SHT_CUDA_INFO"
	.sectionflags	@""
	.align	4


	//----- nvinfo : EIATTR_CUDA_API_VERSION
	.align		4
        /*0000*/ 	.byte	0x04, 0x37
        /*0002*/ 	.short	(.L_8 - .L_7)
.L_7:
        /*0004*/ 	.word	0x00000082


	//----- nvinfo : EIATTR_KPARAM_INFO
	.align		4
.L_8:
        /*0008*/ 	.byte	0x04, 0x17
        /*000a*/ 	.short	(.L_10 - .L_9)
.L_9:
        /*000c*/ 	.word	0x00000000
        /*0010*/ 	.short	0x0000
        /*0012*/ 	.short	0x0000
        /*0014*/ 	.byte	0x00, 0xf5, 0x21, 0x00


	//----- nvinfo : EIATTR_SPARSE_MMA_MASK
	.align		4
.L_10:
        /*0018*/ 	.byte	0x03, 0x50
        /*001a*/ 	.short	0x0000


	//----- nvinfo : EIATTR_MAXREG_COUNT
	.align		4
        /*001c*/ 	.byte	0x03, 0x1b
        /*001e*/ 	.short	0x00ff


	//----- nvinfo : EIATTR_EXTERNS
	.align		4
        /*0020*/ 	.byte	0x04, 0x0f
        /*0022*/ 	.short	(.L_12 - .L_11)


	//   ....[0]....
	.align		4
.L_11:
        /*0024*/ 	.word	index@(vprintf)


	//----- nvinfo : EIATTR_MERCURY_ISA_VERSION
	.align		4
.L_12:
        /*0028*/ 	.byte	0x03, 0x5f
        /*002a*/ 	.short	0x0101


	//----- nvinfo : EIATTR_VRC_CTA_INIT_COUNT
	.align		4
        /*002c*/ 	.byte	0x02, 0x4a
	.zero		1
	.zero		1


	//----- nvinfo : EIATTR_SYSCALL_OFFSETS
	.align		4
        /*0030*/ 	.byte	0x04, 0x46
        /*0032*/ 	.short	(.L_14 - .L_13)


	//   ....[0]....
.L_13:
        /*0034*/ 	.word	0x000000e0


	//----- nvinfo : EIATTR_EXIT_INSTR_OFFSETS
	.align		4
.L_14:
        /*0038*/ 	.byte	0x04, 0x1c
        /*003a*/ 	.short	(.L_16 - .L_15)


	//   ....[0]....
.L_15:
        /*003c*/ 	.word	0x000000f0


	//----- nvinfo : EIATTR_CBANK_PARAM_SIZE
	.align		4
.L_16:
        /*0040*/ 	.byte	0x03, 0x19
        /*0042*/ 	.short	0x0008


	//----- nvinfo : EIATTR_PARAM_CBANK
	.align		4
        /*0044*/ 	.byte	0x04, 0x0a
        /*0046*/ 	.short	(.L_18 - .L_17)
	.align		4
.L_17:
        /*0048*/ 	.word	index@(.nv.constant0._Z3funPc)
        /*004c*/ 	.short	0x0380
        /*004e*/ 	.short	0x0008


	//----- nvinfo : EIATTR_SW_WAR
	.align		4
.L_18:
        /*0050*/ 	.byte	0x04, 0x36
        /*0052*/ 	.short	(.L_20 - .L_19)
.L_19:
        /*0054*/ 	.word	0x00000008
.L_20:


//--------------------- .nv.callgraph             --------------------------
	.section	.nv.callgraph,"",@"SHT_CUDA_CALLGRAPH"
	.align	4
	.sectionentsize	8
	.align		4
        /*0000*/ 	.word	0x00000000
	.align		4
        /*0004*/ 	.word	0xffffffff
	.align		4
        /*0008*/ 	.word	index@(_Z3funPc)
	.align		4
        /*000c*/ 	.word	index@(vprintf)
	.align		4
        /*0010*/ 	.word	0x00000000
	.align		4
        /*0014*/ 	.word	0xfffffffe
	.align		4
        /*0018*/ 	.word	0x00000000
	.align		4
        /*001c*/ 	.word	0xfffffffd
	.align		4
        /*0020*/ 	.word	0x00000000
	.align		4
        /*0024*/ 	.word	0xfffffffc


//--------------------- .nv.constant4             --------------------------
	.section	.nv.constant4,"a",@progbits
	.align	8
	.align		8
.nv.constant4:
        /*0000*/ 	.dword	vprintf
	.align		8
        /*0008*/ 	.dword	$str


//--------------------- .text._Z3funPc            --------------------------
	.section	.text._Z3funPc,"ax",@progbits
	.align	128
        .global         _Z3funPc
        .type           _Z3funPc,@function
        .size           _Z3funPc,(.L_x_2 - _Z3funPc)
        .other          _Z3funPc,@"STO_CUDA_ENTRY STV_DEFAULT"
_Z3funPc:
.text._Z3funPc:
[----:B------:R-:W0:Y:S08]  /*0000*/  LDC R1, c[0x0][0x37c] ;  /* 0x0000df00ff017b82 */ /* 0x000e300000000800 */
[----:B------:R-:W1:Y:S01]  /*0010*/  LDC.64 R8, c[0x0][0x380] ;  /* 0x0000e000ff087b82 */ /* 0x000e620000000a00 */
[----:B0-----:R-:W-:Y:S01]  /*0020*/  VIADD R1, R1, 0xfffffff8 ;  /* 0xfffffff801017836 */ /* 0x001fe20000000000 */
[----:B------:R-:W-:Y:S01]  /*0030*/  MOV R0, 0x0 ;  /* 0x0000000000007802 */ /* 0x000fe20000000f00 */
[----:B------:R-:W0:Y:S01]  /*0040*/  LDCU UR4, c[0x0][0x2f8] ;  /* 0x00005f00ff0477ac */ /* 0x000e220008000800 */
[----:B------:R-:W2:Y:S04]  /*0050*/  LDCU.64 UR6, c[0x4][0x8] ;  /* 0x01000100ff0677ac */ /* 0x000ea80008000a00 */
[----:B------:R3:W4:Y:S01]  /*0060*/  LDC.64 R2, c[0x4][R0] ;  /* 0x0100000000027b82 */ /* 0x0007220000000a00 */
[----:B------:R-:W5:Y:S01]  /*0070*/  LDCU UR5, c[0x0][0x2fc] ;  /* 0x00005f80ff0577ac */ /* 0x000f620008000800 */
[----:B0-----:R-:W-:Y:S01]  /*0080*/  IADD3 R6, P0, PT, R1, UR4, RZ ;  /* 0x0000000401067c10 */ /* 0x001fe2000ff1e0ff */
[----:B-1----:R3:W-:Y:S01]  /*0090*/  STL.64 [R1], R8 ;  /* 0x0000000801007387 */ /* 0x0027e20000100a00 */
[----:B--2---:R-:W-:Y:S01]  /*00a0*/  IMAD.U32 R4, RZ, RZ, UR6 ;  /* 0x00000006ff047e24 */ /* 0x004fe2000f8e00ff */
[----:B------:R-:W-:-:S02]  /*00b0*/  MOV R5, UR7 ;  /* 0x0000000700057c02 */ /* 0x000fc40008000f00 */
[----:B-----5:R-:W-:-:S08]  /*00c0*/  IMAD.X R7, RZ, RZ, UR5, P0 ;  /* 0x00000005ff077e24 */ /* 0x020fd000080e06ff */
[----:B------:R-:W-:-:S07]  /*00d0*/  LEPC R20, `(.L_x_0) ;  /* 0x000000001014794e */ /* 0x000fce0000000000 */
[----:B---34-:R-:W-:Y:S05]  /*00e0*/  CALL.ABS.NOINC R2 ;  /* 0x0000000002007343 */ /* 0x018fea0003c00000 */
.L_x_0:
[----:B------:R-:W-:Y:S05]  /*00f0*/  EXIT ;  /* 0x000000000000794d */ /* 0x000fea0003800000 */
.L_x_1:
[----:B------:R-:W-:-:S00]  /*0100*/  BRA `(.L_x_1) ;  /* 0xfffffffc00fc7947 */ /* 0x000fc0000383ffff */
[----:B------:R-:W-:-:S00]  /*0110*/  NOP ;  /* 0x0000000000007918 */ /* 0x000fc00000000000 */
        /* <DEDUP_REMOVED lines=14> */
.L_x_2:


//--------------------- .nv.global.init           --------------------------
	.section	.nv.global.init,"aw",@progbits
.nv.global.init:
	.type		$str,@object
	.size		$str,(.L_0 - $str)
$str:
        /*0000*/ 	.byte	0x25, 0x73, 0x00
.L_0:


//--------------------- .nv.shared.reserved.0     --------------------------
	.section	.nv.shared.reserved.0,"aw",@nobits
	.weak		__nv_reservedSMEM_offset_0_alias
	.size		__nv_reservedSMEM_offset_0_alias, 0, 64
	.other		__nv_reservedSMEM_offset_0_alias,@"STO_CUDA_RESERVED_SHARED STV_DEFAULT"
__nv_reservedSMEM_offset_0_alias:
	.zero		0
	.zero		64


//--------------------- .nv.constant0._Z3funPc    --------------------------
	.section	.nv.constant0._Z3funPc,"a",@progbits
	.sectionflags	@""
	.align	4
.nv.constant0._Z3funPc:
	.zero		904


//--------------------- SYMBOLS --------------------------

	.type		.nv.reservedSmem.offset0,@object
	.size		.nv.reservedSmem.offset0,0x4
	.type		vprintf,@function
